//
// Generated by NVIDIA NVVM Compiler
//
// Compiler Build ID: CL-36424714
// Cuda compilation tools, release 13.0, V13.0.88
// Based on NVVM 20.0.0
//

.version 9.0
.target sm_100
.address_size 64

	// .globl	_Z12myHelloOnGPUPi

.visible .entry _Z12myHelloOnGPUPi(
	.param .u64 .ptr .align 1 _Z12myHelloOnGPUPi_param_0
)
{
	.reg .b32 	%r<2>;
	.reg .b64 	%rd<5>;

	ld.param.u64 	%rd1, [_Z12myHelloOnGPUPi_param_0];
	cvta.to.global.u64 	%rd2, %rd1;
	mov.u32 	%r1, %ctaid.x;
	mul.wide.u32 	%rd3, %r1, 4;
	add.s64 	%rd4, %rd2, %rd3;
	st.global.u32 	[%rd4], %r1;
	ret;

}


// ===== COMPILED SASS (sm_100) =====

	.target	sm_100

	.elftype	@"ET_EXEC"


//--------------------- .note.nv.tkinfo           --------------------------
	.section	.note.nv.tkinfo,"",@"SHT_NOTE"
	.sectionflags	@"SHF_NOTE_NV_TKINFO"
	.tkinfo
        /*0018*/ 	.word	0x00000002
        /*0030*/ 	.string	""
        /*0030*/ 	.string	"ptxas"
        /*0030*/ 	.string	"Cuda compilation tools, release 13.0, V13.0.88"
        /*0030*/ 	.string	"Build cuda_13.0.r13.0/compiler.36424714_0"
        /*0030*/ 	.string	"-arch sm_100 -m 64 "



//--------------------- .note.nv.cuinfo           --------------------------
	.section	.note.nv.cuinfo,"",@"SHT_NOTE"
	.sectionflags	@"SHF_NOTE_NV_CUINFO"
        /*0018*/ 	.short	0x0002
        /*001a*/ 	.short	0x0064
        /*001c*/ 	.short	0x0082
	.zero		2


//--------------------- .nv.info                  --------------------------
	.section	.nv.info,"",@"SHT_CUDA_INFO"
	.align	4


	//----- nvinfo : EIATTR_REGCOUNT
	.align		4
        /*0000*/ 	.byte	0x04, 0x2f
        /*0002*/ 	.short	(.L_1 - .L_0)
	.align		4
.L_0:
        /*0004*/ 	.word	index@(_Z12myHelloOnGPUPi)
        /*0008*/ 	.word	0x00000008


	//----- nvinfo : EIATTR_FRAME_SIZE
	.align		4
.L_1:
        /*000c*/ 	.byte	0x04, 0x11
        /*000e*/ 	.short	(.L_3 - .L_2)
	.align		4
.L_2:
        /*0010*/ 	.word	index@(_Z12myHelloOnGPUPi)
        /*0014*/ 	.word	0x00000000


	//----- nvinfo : EIATTR_MIN_STACK_SIZE
	.align		4
.L_3:
        /*0018*/ 	.byte	0x04, 0x12
        /*001a*/ 	.short	(.L_5 - .L_4)
	.align		4
.L_4:
        /*001c*/ 	.word	index@(_Z12myHelloOnGPUPi)
        /*0020*/ 	.word	0x00000000
.L_5:


//--------------------- .nv.compat                --------------------------
	.section	.nv.compat,"",@"SHT_CUDA_COMPAT_INFO"
	.align	4
        /*0000*/ 	.byte	0x02, 0x09, 0x00, 0x00, 0x02, 0x02, 0x01, 0x00, 0x02, 0x05, 0x05, 0x00, 0x03, 0x07, 0x01, 0x01
        /*0010*/ 	.byte	0x02, 0x03, 0x00, 0x00, 0x02, 0x06, 0x01, 0x00, 0x04, 0x0b, 0x08, 0x00, 0x09, 0x00, 0x00, 0x00
        /*0020*/ 	.byte	0x00, 0x00, 0x00, 0x00


//--------------------- .nv.info._Z12myHelloOnGPUPi --------------------------
	.section	.nv.info._Z12myHelloOnGPUPi,"",@"SHT_CUDA_INFO"
	.sectionflags	@""
	.align	4


	//----- nvinfo : EIATTR_CUDA_API_VERSION
	.align		4
        /*0000*/ 	.byte	0x04, 0x37
        /*0002*/ 	.short	(.L_7 - .L_6)
.L_6:
        /*0004*/ 	.word	0x00000082


	//----- nvinfo : EIATTR_KPARAM_INFO
	.align		4
.L_7:
        /*0008*/ 	.byte	0x04, 0x17
        /*000a*/ 	.short	(.L_9 - .L_8)
.L_8:
        /*000c*/ 	.word	0x00000000
        /*0010*/ 	.short	0x0000
        /*0012*/ 	.short	0x0000
        /*0014*/ 	.byte	0x00, 0xf5, 0x21, 0x00


	//----- nvinfo : EIATTR_SPARSE_MMA_MASK
	.align		4
.L_9:
        /*0018*/ 	.byte	0x03, 0x50
        /*001a*/ 	.short	0x0000


	//----- nvinfo : EIATTR_MAXREG_COUNT
	.align		4
        /*001c*/ 	.byte	0x03, 0x1b
        /*001e*/ 	.short	0x00ff


	//----- nvinfo : EIATTR_MERCURY_ISA_VERSION
	.align		4
        /*0020*/ 	.byte	0x03, 0x5f
        /*0022*/ 	.short	0x0101


	//----- nvinfo : EIATTR_VRC_CTA_INIT_COUNT
	.align		4
        /*0024*/ 	.byte	0x02, 0x4a
	.zero		1
	.zero		1


	//----- nvinfo : EIATTR_EXIT_INSTR_OFFSETS
	.align		4
        /*0028*/ 	.byte	0x04, 0x1c
        /*002a*/ 	.short	(.L_11 - .L_10)


	//   ....[0]....
.L_10:
        /*002c*/ 	.word	0x00000060


	//----- nvinfo : EIATTR_CBANK_PARAM_SIZE
	.align		4
.L_11:
        /*0030*/ 	.byte	0x03, 0x19
        /*0032*/ 	.short	0x0008


	//----- nvinfo : EIATTR_PARAM_CBANK
	.align		4
        /*0034*/ 	.byte	0x04, 0x0a
        /*0036*/ 	.short	(.L_13 - .L_12)
	.align		4
.L_12:
        /*0038*/ 	.word	index@(.nv.constant0._Z12myHelloOnGPUPi)
        /*003c*/ 	.short	0x0380
        /*003e*/ 	.short	0x0008


	//----- nvinfo : EIATTR_SW_WAR
	.align		4
.L_13:
        /*0040*/ 	.byte	0x04, 0x36
        /*0042*/ 	.short	(.L_15 - .L_14)
.L_14:
        /*0044*/ 	.word	0x00000008
.L_15:


//--------------------- .nv.callgraph             --------------------------
	.section	.nv.callgraph,"",@"SHT_CUDA_CALLGRAPH"
	.align	4
	.sectionentsize	8
	.align		4
        /*0000*/ 	.word	0x00000000
	.align		4
        /*0004*/ 	.word	0xffffffff
	.align		4
        /*0008*/ 	.word	0x00000000
	.align		4
        /*000c*/ 	.word	0xfffffffe
	.align		4
        /*0010*/ 	.word	0x00000000
	.align		4
        /*0014*/ 	.word	0xfffffffd
	.align		4
        /*0018*/ 	.word	0x00000000
	.align		4
        /*001c*/ 	.word	0xfffffffc


//--------------------- .text._Z12myHelloOnGPUPi  --------------------------
	.section	.text._Z12myHelloOnGPUPi,"ax",@progbits
	.align	128
        .global         _Z12myHelloOnGPUPi
        .type           _Z12myHelloOnGPUPi,@function
        .size           _Z12myHelloOnGPUPi,(.L_x_1 - _Z12myHelloOnGPUPi)
        .other          _Z12myHelloOnGPUPi,@"STO_CUDA_ENTRY STV_DEFAULT"
_Z12myHelloOnGPUPi:
.text._Z12myHelloOnGPUPi:
[----:B------:R-:W-:Y:S01]  /*0000*/  LDC R1, c[0x0][0x37c] ;  /* 0x0000df00ff017b82 */ /* 0x000fe20000000800 */
[----:B------:R-:W0:Y:S07]  /*0010*/  S2R R5, SR_CTAID.X ;  /* 0x0000000000057919 */ /* 0x000e2e0000002500 */
[----:B------:R-:W0:Y:S01]  /*0020*/  LDC.64 R2, c[0x0][0x380] ;  /* 0x0000e000ff027b82 */ /* 0x000e220000000a00 */
[----:B------:R-:W1:Y:S01]  /*0030*/  LDCU.64 UR4, c[0x0][0x358] ;  /* 0x00006b00ff0477ac */ /* 0x000e620008000a00 */
[----:B0-----:R-:W-:-:S05]  /*0040*/  IMAD.WIDE.U32 R2, R5, 0x4, R2 ;  /* 0x0000000405027825 */ /* 0x001fca00078e0002 */
[----:B-1----:R-:W-:Y:S01]  /*0050*/  STG.E desc[UR4][R2.64], R5 ;  /* 0x0000000502007986 */ /* 0x002fe2000c101904 */
[----:B------:R-:W-:Y:S05]  /*0060*/  EXIT ;  /* 0x000000000000794d */ /* 0x000fea0003800000 */
.L_x_0:
[----:B------:R-:W-:-:S00]  /*0070*/  BRA `(.L_x_0) ;  /* 0xfffffffc00fc7947 */ /* 0x000fc0000383ffff */
[----:B------:R-:W-:-:S00]  /*0080*/  NOP ;  /* 0x0000000000007918 */ /* 0x000fc00000000000 */
[----:B------:R-:W-:-:S00]  /*0090*/  NOP ;  /* 0x0000000000007918 */ /* 0x000fc00000000000 */
[----:B------:R-:W-:-:S00]  /*00a0*/  NOP ;  /* 0x0000000000007918 */ /* 0x000fc00000000000 */
[----:B------:R-:W-:-:S00]  /*00b0*/  NOP ;  /* 0x0000000000007918 */ /* 0x000fc00000000000 */
[----:B------:R-:W-:-:S00]  /*00c0*/  NOP ;  /* 0x0000000000007918 */ /* 0x000fc00000000000 */
[----:B------:R-:W-:-:S00]  /*00d0*/  NOP ;  /* 0x0000000000007918 */ /* 0x000fc00000000000 */
[----:B------:R-:W-:-:S00]  /*00e0*/  NOP ;  /* 0x0000000000007918 */ /* 0x000fc00000000000 */
[----:B------:R-:W-:-:S00]  /*00f0*/  NOP ;  /* 0x0000000000007918 */ /* 0x000fc00000000000 */
.L_x_1:


//--------------------- .nv.shared.reserved.0     --------------------------
	.section	.nv.shared.reserved.0,"aw",@nobits
	.weak		__nv_reservedSMEM_offset_0_alias
	.size		__nv_reservedSMEM_offset_0_alias, 0, 64
	.other		__nv_reservedSMEM_offset_0_alias,@"STO_CUDA_RESERVED_SHARED STV_DEFAULT"
__nv_reservedSMEM_offset_0_alias:
	.zero		0
	.zero		64


//--------------------- .nv.constant0._Z12myHelloOnGPUPi --------------------------
	.section	.nv.constant0._Z12myHelloOnGPUPi,"a",@progbits
	.sectionflags	@""
	.align	4
.nv.constant0._Z12myHelloOnGPUPi:
	.zero		904


//--------------------- SYMBOLS --------------------------

	.type		.nv.reservedSmem.offset0,@object
	.size		.nv.reservedSmem.offset0,0x4
